//
// Generated by NVIDIA NVVM Compiler
//
// Compiler Build ID: CL-36424714
// Cuda compilation tools, release 13.0, V13.0.88
// Based on NVVM 20.0.0
//

.version 9.0
.target sm_100
.address_size 64

	// .globl	_Z10down_sweepPiiii
.extern .func  (.param .b32 func_retval0) vprintf
(
	.param .b64 vprintf_param_0,
	.param .b64 vprintf_param_1
)
;
.global .align 1 .b8 $str[16] = {83, 119, 97, 112, 32, 37, 100, 32, 119, 105, 116, 104, 32, 37, 100};

.visible .entry _Z10down_sweepPiiii(
	.param .u64 .ptr .align 1 _Z10down_sweepPiiii_param_0,
	.param .u32 _Z10down_sweepPiiii_param_1,
	.param .u32 _Z10down_sweepPiiii_param_2,
	.param .u32 _Z10down_sweepPiiii_param_3
)
{
	.local .align 8 .b8 	__local_depot0[8];
	.reg .b64 	%SP;
	.reg .b64 	%SPL;
	.reg .pred 	%p<7>;
	.reg .b32 	%r<23>;
	.reg .b64 	%rd<11>;

	mov.u64 	%SPL, __local_depot0;
	cvta.local.u64 	%SP, %SPL;
	ld.param.u64 	%rd1, [_Z10down_sweepPiiii_param_0];
	ld.param.u32 	%r6, [_Z10down_sweepPiiii_param_1];
	ld.param.u32 	%r21, [_Z10down_sweepPiiii_param_2];
	ld.param.u32 	%r22, [_Z10down_sweepPiiii_param_3];
	mov.u32 	%r9, %ctaid.x;
	mov.u32 	%r10, %ntid.x;
	mov.u32 	%r11, %tid.x;
	mad.lo.s32 	%r1, %r9, %r10, %r11;
	setp.ge.s32 	%p1, %r1, %r6;
	@%p1 bra 	$L__BB0_5;
	bar.sync 	0;
	setp.lt.s32 	%p2, %r21, 1;
	@%p2 bra 	$L__BB0_5;
$L__BB0_2:
	rem.s32 	%r12, %r1, %r22;
	shr.u32 	%r13, %r22, 31;
	add.s32 	%r14, %r22, %r13;
	shr.s32 	%r22, %r14, 1;
	add.s32 	%r15, %r22, -1;
	setp.ne.s32 	%p3, %r12, %r15;
	add.s32 	%r16, %r21, %r1;
	setp.ge.s32 	%p4, %r16, %r6;
	or.pred  	%p5, %p3, %p4;
	@%p5 bra 	$L__BB0_4;
	add.u64 	%rd2, %SP, 0;
	add.u64 	%rd3, %SPL, 0;
	cvta.to.global.u64 	%rd4, %rd1;
	mul.wide.s32 	%rd5, %r1, 4;
	add.s64 	%rd6, %rd4, %rd5;
	ld.global.u32 	%r17, [%rd6];
	mul.wide.u32 	%rd7, %r21, 4;
	add.s64 	%rd8, %rd6, %rd7;
	ld.global.u32 	%r18, [%rd8];
	st.local.v2.u32 	[%rd3], {%r17, %r18};
	mov.u64 	%rd9, $str;
	cvta.global.u64 	%rd10, %rd9;
	{ // callseq 0, 0
	.param .b64 param0;
	st.param.b64 	[param0], %rd10;
	.param .b64 param1;
	st.param.b64 	[param1], %rd2;
	.param .b32 retval0;
	call.uni (retval0), 
	vprintf, 
	(
	param0, 
	param1
	);
	ld.param.b32 	%r19, [retval0];
	} // callseq 0
	trap;
$L__BB0_4:
	bar.sync 	0;
	shr.u32 	%r5, %r21, 1;
	setp.gt.u32 	%p6, %r21, 1;
	mov.u32 	%r21, %r5;
	@%p6 bra 	$L__BB0_2;
$L__BB0_5:
	ret;

}
	// .globl	_Z9reductionPiiS_S_
.visible .entry _Z9reductionPiiS_S_(
	.param .u64 .ptr .align 1 _Z9reductionPiiS_S__param_0,
	.param .u32 _Z9reductionPiiS_S__param_1,
	.param .u64 .ptr .align 1 _Z9reductionPiiS_S__param_2,
	.param .u64 .ptr .align 1 _Z9reductionPiiS_S__param_3
)
{
	.reg .pred 	%p<8>;
	.reg .b32 	%r<29>;
	.reg .b64 	%rd<11>;

	ld.param.u64 	%rd4, [_Z9reductionPiiS_S__param_0];
	ld.param.u32 	%r4, [_Z9reductionPiiS_S__param_1];
	ld.param.u64 	%rd5, [_Z9reductionPiiS_S__param_2];
	ld.param.u64 	%rd6, [_Z9reductionPiiS_S__param_3];
	cvta.to.global.u64 	%rd1, %rd6;
	cvta.to.global.u64 	%rd2, %rd5;
	mov.u32 	%r5, %ctaid.x;
	mov.u32 	%r6, %ntid.x;
	mov.u32 	%r7, %tid.x;
	mad.lo.s32 	%r1, %r5, %r6, %r7;
	mov.b32 	%r8, 2;
	st.global.u32 	[%rd2], %r8;
	setp.ge.s32 	%p1, %r1, %r4;
	@%p1 bra 	$L__BB1_9;
	bar.sync 	0;
	mov.b32 	%r9, 0;
	st.global.u32 	[%rd1], %r9;
	setp.lt.s32 	%p2, %r4, 2;
	@%p2 bra 	$L__BB1_8;
	cvta.to.global.u64 	%rd7, %rd4;
	mul.wide.s32 	%rd8, %r1, 4;
	add.s64 	%rd3, %rd7, %rd8;
	mov.b32 	%r28, 1;
$L__BB1_3:
	ld.global.u32 	%r11, [%rd2];
	rem.s32 	%r12, %r1, %r11;
	shr.u32 	%r13, %r11, 31;
	add.s32 	%r14, %r11, %r13;
	shr.s32 	%r15, %r14, 1;
	add.s32 	%r16, %r15, -1;
	setp.ne.s32 	%p3, %r12, %r16;
	add.s32 	%r17, %r28, %r1;
	setp.ge.s32 	%p4, %r17, %r4;
	or.pred  	%p5, %p3, %p4;
	@%p5 bra 	$L__BB1_5;
	mul.wide.s32 	%rd9, %r28, 4;
	add.s64 	%rd10, %rd3, %rd9;
	ld.global.u32 	%r18, [%rd3];
	atom.global.add.u32 	%r19, [%rd10], %r18;
$L__BB1_5:
	ld.global.u32 	%r20, [%rd1];
	setp.ge.s32 	%p6, %r20, %r28;
	@%p6 bra 	$L__BB1_7;
	atom.global.max.s32 	%r21, [%rd1], %r28;
$L__BB1_7:
	ld.global.u32 	%r22, [%rd2];
	shl.b32 	%r23, %r22, 1;
	st.global.u32 	[%rd2], %r23;
	bar.sync 	0;
	shl.b32 	%r28, %r28, 1;
	setp.lt.s32 	%p7, %r28, %r4;
	@%p7 bra 	$L__BB1_3;
$L__BB1_8:
	ld.global.u32 	%r24, [%rd2];
	shr.u32 	%r25, %r24, 31;
	add.s32 	%r26, %r24, %r25;
	shr.s32 	%r27, %r26, 1;
	st.global.u32 	[%rd2], %r27;
$L__BB1_9:
	ret;

}


// ===== COMPILED SASS (sm_100) =====

	.target	sm_100

	.elftype	@"ET_EXEC"


//--------------------- .note.nv.tkinfo           --------------------------
	.section	.note.nv.tkinfo,"",@"SHT_NOTE"
	.sectionflags	@"SHF_NOTE_NV_TKINFO"
	.tkinfo
        /*0018*/ 	.word	0x00000002
        /*0030*/ 	.string	""
        /*0030*/ 	.string	"ptxas"
        /*0030*/ 	.string	"Cuda compilation tools, release 13.0, V13.0.88"
        /*0030*/ 	.string	"Build cuda_13.0.r13.0/compiler.36424714_0"
        /*0030*/ 	.string	"-arch sm_100 -m 64 "



//--------------------- .note.nv.cuinfo           --------------------------
	.section	.note.nv.cuinfo,"",@"SHT_NOTE"
	.sectionflags	@"SHF_NOTE_NV_CUINFO"
        /*0018*/ 	.short	0x0002
        /*001a*/ 	.short	0x0064
        /*001c*/ 	.short	0x0082
	.zero		2


//--------------------- .nv.info                  --------------------------
	.section	.nv.info,"",@"SHT_CUDA_INFO"
	.align	4


	//----- nvinfo : EIATTR_REGCOUNT
	.align		4
        /*0000*/ 	.byte	0x04, 0x2f
        /*0002*/ 	.short	(.L_2 - .L_1)
	.align		4
.L_1:
        /*0004*/ 	.word	index@(_Z10down_sweepPiiii)
        /*0008*/ 	.word	0x00000018


	//----- nvinfo : EIATTR_FRAME_SIZE
	.align		4
.L_2:
        /*000c*/ 	.byte	0x04, 0x11
        /*000e*/ 	.short	(.L_4 - .L_3)
	.align		4
.L_3:
        /*0010*/ 	.word	index@(_Z10down_sweepPiiii)
        /*0014*/ 	.word	0x00000008


	//----- nvinfo : EIATTR_REGCOUNT
	.align		4
.L_4:
        /*0018*/ 	.byte	0x04, 0x2f
        /*001a*/ 	.short	(.L_6 - .L_5)
	.align		4
.L_5:
        /*001c*/ 	.word	index@(_Z9reductionPiiS_S_)
        /*0020*/ 	.word	0x00000012


	//----- nvinfo : EIATTR_FRAME_SIZE
	.align		4
.L_6:
        /*0024*/ 	.byte	0x04, 0x11
        /*0026*/ 	.short	(.L_8 - .L_7)
	.align		4
.L_7:
        /*0028*/ 	.word	index@(_Z9reductionPiiS_S_)
        /*002c*/ 	.word	0x00000000


	//----- nvinfo : EIATTR_MIN_STACK_SIZE
	.align		4
.L_8:
        /*0030*/ 	.byte	0x04, 0x12
        /*0032*/ 	.short	(.L_10 - .L_9)
	.align		4
.L_9:
        /*0034*/ 	.word	index@(_Z9reductionPiiS_S_)
        /*0038*/ 	.word	0x00000000


	//----- nvinfo : EIATTR_MIN_STACK_SIZE
	.align		4
.L_10:
        /*003c*/ 	.byte	0x04, 0x12
        /*003e*/ 	.short	(.L_12 - .L_11)
	.align		4
.L_11:
        /*0040*/ 	.word	index@(_Z10down_sweepPiiii)
        /*0044*/ 	.word	0x00000008
.L_12:


//--------------------- .nv.compat                --------------------------
	.section	.nv.compat,"",@"SHT_CUDA_COMPAT_INFO"
	.align	4
        /*0000*/ 	.byte	0x02, 0x09, 0x00, 0x00, 0x02, 0x02, 0x01, 0x00, 0x02, 0x05, 0x05, 0x00, 0x03, 0x07, 0x01, 0x01
        /*0010*/ 	.byte	0x02, 0x03, 0x00, 0x00, 0x02, 0x06, 0x01, 0x00, 0x04, 0x0b, 0x08, 0x00, 0x09, 0x00, 0x00, 0x00
        /*0020*/ 	.byte	0x00, 0x00, 0x00, 0x00


//--------------------- .nv.info._Z9reductionPiiS_S_ --------------------------
	.section	.nv.info._Z9reductionPiiS_S_,"",@"SHT_CUDA_INFO"
	.sectionflags	@""
	.align	4


	//----- nvinfo : EIATTR_CUDA_API_VERSION
	.align		4
        /*0000*/ 	.byte	0x04, 0x37
        /*0002*/ 	.short	(.L_14 - .L_13)
.L_13:
        /*0004*/ 	.word	0x00000082


	//----- nvinfo : EIATTR_KPARAM_INFO
	.align		4
.L_14:
        /*0008*/ 	.byte	0x04, 0x17
        /*000a*/ 	.short	(.L_16 - .L_15)
.L_15:
        /*000c*/ 	.word	0x00000000
        /*0010*/ 	.short	0x0003
        /*0012*/ 	.short	0x0018
        /*0014*/ 	.byte	0x00, 0xf5, 0x21, 0x00


	//----- nvinfo : EIATTR_KPARAM_INFO
	.align		4
.L_16:
        /*0018*/ 	.byte	0x04, 0x17
        /*001a*/ 	.short	(.L_18 - .L_17)
.L_17:
        /*001c*/ 	.word	0x00000000
        /*0020*/ 	.short	0x0002
        /*0022*/ 	.short	0x0010
        /*0024*/ 	.byte	0x00, 0xf5, 0x21, 0x00


	//----- nvinfo : EIATTR_KPARAM_INFO
	.align		4
.L_18:
        /*0028*/ 	.byte	0x04, 0x17
        /*002a*/ 	.short	(.L_20 - .L_19)
.L_19:
        /*002c*/ 	.word	0x00000000
        /*0030*/ 	.short	0x0001
        /*0032*/ 	.short	0x0008
        /*0034*/ 	.byte	0x00, 0xf0, 0x11, 0x00


	//----- nvinfo : EIATTR_KPARAM_INFO
	.align		4
.L_20:
        /*0038*/ 	.byte	0x04, 0x17
        /*003a*/ 	.short	(.L_22 - .L_21)
.L_21:
        /*003c*/ 	.word	0x00000000
        /*0040*/ 	.short	0x0000
        /*0042*/ 	.short	0x0000
        /*0044*/ 	.byte	0x00, 0xf5, 0x21, 0x00


	//----- nvinfo : EIATTR_SPARSE_MMA_MASK
	.align		4
.L_22:
        /*0048*/ 	.byte	0x03, 0x50
        /*004a*/ 	.short	0x0000


	//----- nvinfo : EIATTR_MAXREG_COUNT
	.align		4
        /*004c*/ 	.byte	0x03, 0x1b
        /*004e*/ 	.short	0x00ff


	//----- nvinfo : EIATTR_NUM_BARRIERS
	.align		4
        /*0050*/ 	.byte	0x02, 0x4c
        /*0052*/ 	.byte	0x01
	.zero		1


	//----- nvinfo : EIATTR_MERCURY_ISA_VERSION
	.align		4
        /*0054*/ 	.byte	0x03, 0x5f
        /*0056*/ 	.short	0x0101


	//----- nvinfo : EIATTR_INT_WARP_WIDE_INSTR_OFFSETS
	.align		4
        /*0058*/ 	.byte	0x04, 0x31
        /*005a*/ 	.short	(.L_24 - .L_23)


	//   ....[0]....
.L_23:
        /*005c*/ 	.word	0x000003f0


	//   ....[1]....
        /*0060*/ 	.word	0x00000400


	//----- nvinfo : EIATTR_VRC_CTA_INIT_COUNT
	.align		4
.L_24:
        /*0064*/ 	.byte	0x02, 0x4a
	.zero		1
	.zero		1


	//----- nvinfo : EIATTR_EXIT_INSTR_OFFSETS
	.align		4
        /*0068*/ 	.byte	0x04, 0x1c
        /*006a*/ 	.short	(.L_26 - .L_25)


	//   ....[0]....
.L_25:
        /*006c*/ 	.word	0x000000b0


	//   ....[1]....
        /*0070*/ 	.word	0x00000510


	//----- nvinfo : EIATTR_CRS_STACK_SIZE
	.align		4
.L_26:
        /*0074*/ 	.byte	0x04, 0x1e
        /*0076*/ 	.short	(.L_28 - .L_27)
.L_27:
        /*0078*/ 	.word	0x00000000


	//----- nvinfo : EIATTR_CBANK_PARAM_SIZE
	.align		4
.L_28:
        /*007c*/ 	.byte	0x03, 0x19
        /*007e*/ 	.short	0x0020


	//----- nvinfo : EIATTR_PARAM_CBANK
	.align		4
        /*0080*/ 	.byte	0x04, 0x0a
        /*0082*/ 	.short	(.L_30 - .L_29)
	.align		4
.L_29:
        /*0084*/ 	.word	index@(.nv.constant0._Z9reductionPiiS_S_)
        /*0088*/ 	.short	0x0380
        /*008a*/ 	.short	0x0020


	//----- nvinfo : EIATTR_SW_WAR
	.align		4
.L_30:
        /*008c*/ 	.byte	0x04, 0x36
        /*008e*/ 	.short	(.L_32 - .L_31)
.L_31:
        /*0090*/ 	.word	0x00000008
.L_32:


//--------------------- .nv.info._Z10down_sweepPiiii --------------------------
	.section	.nv.info._Z10down_sweepPiiii,"",@"SHT_CUDA_INFO"
	.sectionflags	@""
	.align	4


	//----- nvinfo : EIATTR_CUDA_API_VERSION
	.align		4
        /*0000*/ 	.byte	0x04, 0x37
        /*0002*/ 	.short	(.L_34 - .L_33)
.L_33:
        /*0004*/ 	.word	0x00000082


	//----- nvinfo : EIATTR_KPARAM_INFO
	.align		4
.L_34:
        /*0008*/ 	.byte	0x04, 0x17
        /*000a*/ 	.short	(.L_36 - .L_35)
.L_35:
        /*000c*/ 	.word	0x00000000
        /*0010*/ 	.short	0x0003
        /*0012*/ 	.short	0x0010
        /*0014*/ 	.byte	0x00, 0xf0, 0x11, 0x00


	//----- nvinfo : EIATTR_KPARAM_INFO
	.align		4
.L_36:
        /*0018*/ 	.byte	0x04, 0x17
        /*001a*/ 	.short	(.L_38 - .L_37)
.L_37:
        /*001c*/ 	.word	0x00000000
        /*0020*/ 	.short	0x0002
        /*0022*/ 	.short	0x000c
        /*0024*/ 	.byte	0x00, 0xf0, 0x11, 0x00


	//----- nvinfo : EIATTR_KPARAM_INFO
	.align		4
.L_38:
        /*0028*/ 	.byte	0x04, 0x17
        /*002a*/ 	.short	(.L_40 - .L_39)
.L_39:
        /*002c*/ 	.word	0x00000000
        /*0030*/ 	.short	0x0001
        /*0032*/ 	.short	0x0008
        /*0034*/ 	.byte	0x00, 0xf0, 0x11, 0x00


	//----- nvinfo : EIATTR_KPARAM_INFO
	.align		4
.L_40:
        /*0038*/ 	.byte	0x04, 0x17
        /*003a*/ 	.short	(.L_42 - .L_41)
.L_41:
        /*003c*/ 	.word	0x00000000
        /*0040*/ 	.short	0x0000
        /*0042*/ 	.short	0x0000
        /*0044*/ 	.byte	0x00, 0xf5, 0x21, 0x00


	//----- nvinfo : EIATTR_SPARSE_MMA_MASK
	.align		4
.L_42:
        /*0048*/ 	.byte	0x03, 0x50
        /*004a*/ 	.short	0x0000


	//----- nvinfo : EIATTR_MAXREG_COUNT
	.align		4
        /*004c*/ 	.byte	0x03, 0x1b
        /*004e*/ 	.short	0x00ff


	//----- nvinfo : EIATTR_NUM_BARRIERS
	.align		4
        /*0050*/ 	.byte	0x02, 0x4c
        /*0052*/ 	.byte	0x01
	.zero		1


	//----- nvinfo : EIATTR_EXTERNS
	.align		4
        /*0054*/ 	.byte	0x04, 0x0f
        /*0056*/ 	.short	(.L_44 - .L_43)


	//   ....[0]....
	.align		4
.L_43:
        /*0058*/ 	.word	index@(vprintf)


	//----- nvinfo : EIATTR_MERCURY_ISA_VERSION
	.align		4
.L_44:
        /*005c*/ 	.byte	0x03, 0x5f
        /*005e*/ 	.short	0x0101


	//----- nvinfo : EIATTR_VRC_CTA_INIT_COUNT
	.align		4
        /*0060*/ 	.byte	0x02, 0x4a
	.zero		1
	.zero		1


	//----- nvinfo : EIATTR_SYSCALL_OFFSETS
	.align		4
        /*0064*/ 	.byte	0x04, 0x46
        /*0066*/ 	.short	(.L_46 - .L_45)


	//   ....[0]....
.L_45:
        /*0068*/ 	.word	0x00000490


	//----- nvinfo : EIATTR_EXIT_INSTR_OFFSETS
	.align		4
.L_46:
        /*006c*/ 	.byte	0x04, 0x1c
        /*006e*/ 	.short	(.L_48 - .L_47)


	//   ....[0]....
.L_47:
        /*0070*/ 	.word	0x000000c0


	//   ....[1]....
        /*0074*/ 	.word	0x00000100


	//   ....[2]....
        /*0078*/ 	.word	0x000003c0


	//----- nvinfo : EIATTR_CRS_STACK_SIZE
	.align		4
.L_48:
        /*007c*/ 	.byte	0x04, 0x1e
        /*007e*/ 	.short	(.L_50 - .L_49)
.L_49:
        /*0080*/ 	.word	0x00000000


	//----- nvinfo : EIATTR_CBANK_PARAM_SIZE
	.align		4
.L_50:
        /*0084*/ 	.byte	0x03, 0x19
        /*0086*/ 	.short	0x0014


	//----- nvinfo : EIATTR_PARAM_CBANK
	.align		4
        /*0088*/ 	.byte	0x04, 0x0a
        /*008a*/ 	.short	(.L_52 - .L_51)
	.align		4
.L_51:
        /*008c*/ 	.word	index@(.nv.constant0._Z10down_sweepPiiii)
        /*0090*/ 	.short	0x0380
        /*0092*/ 	.short	0x0014


	//----- nvinfo : EIATTR_SW_WAR
	.align		4
.L_52:
        /*0094*/ 	.byte	0x04, 0x36
        /*0096*/ 	.short	(.L_54 - .L_53)
.L_53:
        /*0098*/ 	.word	0x00000008
.L_54:


//--------------------- .nv.callgraph             --------------------------
	.section	.nv.callgraph,"",@"SHT_CUDA_CALLGRAPH"
	.align	4
	.sectionentsize	8
	.align		4
        /*0000*/ 	.word	0x00000000
	.align		4
        /*0004*/ 	.word	0xffffffff
	.align		4
        /*0008*/ 	.word	index@(_Z10down_sweepPiiii)
	.align		4
        /*000c*/ 	.word	index@(vprintf)
	.align		4
        /*0010*/ 	.word	0x00000000
	.align		4
        /*0014*/ 	.word	0xfffffffe
	.align		4
        /*0018*/ 	.word	0x00000000
	.align		4
        /*001c*/ 	.word	0xfffffffd
	.align		4
        /*0020*/ 	.word	0x00000000
	.align		4
        /*0024*/ 	.word	0xfffffffc


//--------------------- .nv.constant4             --------------------------
	.section	.nv.constant4,"a",@progbits
	.align	8
	.align		8
.nv.constant4:
        /*0000*/ 	.dword	$str
	.align		8
        /*0008*/ 	.dword	vprintf


//--------------------- .text._Z9reductionPiiS_S_ --------------------------
	.section	.text._Z9reductionPiiS_S_,"ax",@progbits
	.align	128
        .global         _Z9reductionPiiS_S_
        .type           _Z9reductionPiiS_S_,@function
        .size           _Z9reductionPiiS_S_,(.L_x_10 - _Z9reductionPiiS_S_)
        .other          _Z9reductionPiiS_S_,@"STO_CUDA_ENTRY STV_DEFAULT"
_Z9reductionPiiS_S_:
.text._Z9reductionPiiS_S_:
[----:B------:R-:W-:Y:S01]  /*0000*/  LDC R1, c[0x0][0x37c] ;  /* 0x0000df00ff017b82 */ /* 0x000fe20000000800 */
[----:B------:R-:W0:Y:S07]  /*0010*/  S2R R5, SR_TID.X ;  /* 0x0000000000057919 */ /* 0x000e2e0000002100 */
[----:B------:R-:W0:Y:S01]  /*0020*/  S2UR UR4, SR_CTAID.X ;  /* 0x00000000000479c3 */ /* 0x000e220000002500 */
[----:B------:R-:W1:Y:S01]  /*0030*/  LDCU UR5, c[0x0][0x388] ;  /* 0x00007100ff0577ac */ /* 0x000e620008000800 */
[----:B------:R-:W2:Y:S06]  /*0040*/  LDCU.64 UR6, c[0x0][0x358] ;  /* 0x00006b00ff0677ac */ /* 0x000eac0008000a00 */
[----:B------:R-:W0:Y:S08]  /*0050*/  LDC R0, c[0x0][0x360] ;  /* 0x0000d800ff007b82 */ /* 0x000e300000000800 */
[----:B------:R-:W2:Y:S01]  /*0060*/  LDC.64 R2, c[0x0][0x390] ;  /* 0x0000e400ff027b82 */ /* 0x000ea20000000a00 */
[----:B0-----:R-:W-:-:S02]  /*0070*/  IMAD R0, R0, UR4, R5 ;  /* 0x0000000400007c24 */ /* 0x001fc4000f8e0205 */
[----:B------:R-:W-:-:S03]  /*0080*/  IMAD.MOV.U32 R5, RZ, RZ, 0x2 ;  /* 0x00000002ff057424 */ /* 0x000fc600078e00ff */
[----:B-1----:R-:W-:Y:S02]  /*0090*/  ISETP.GE.AND P0, PT, R0, UR5, PT ;  /* 0x0000000500007c0c */ /* 0x002fe4000bf06270 */
[----:B--2---:R0:W-:Y:S11]  /*00a0*/  STG.E desc[UR6][R2.64], R5 ;  /* 0x0000000502007986 */ /* 0x0041f6000c101906 */
[----:B------:R-:W-:Y:S05]  /*00b0*/  @P0 EXIT ;  /* 0x000000000000094d */ /* 0x000fea0003800000 */
[----:B0-----:R-:W0:Y:S08]  /*00c0*/  LDC.64 R4, c[0x0][0x398] ;  /* 0x0000e600ff047b82 */ /* 0x001e300000000a00 */
[----:B------:R-:W-:Y:S01]  /*00d0*/  BAR.SYNC.DEFER_BLOCKING 0x0 ;  /* 0x0000000000007b1d */ /* 0x000fe20000010000 */
[----:B------:R-:W-:-:S05]  /*00e0*/  UISETP.GE.AND UP0, UPT, UR5, 0x2, UPT ;  /* 0x000000020500788c */ /* 0x000fca000bf06270 */
[----:B0-----:R0:W-:Y:S04]  /*00f0*/  STG.E desc[UR6][R4.64], RZ ;  /* 0x000000ff04007986 */ /* 0x0011e8000c101906 */
[----:B------:R-:W-:Y:S05]  /*0100*/  BRA.U !UP0, `(.L_x_0) ;  /* 0x0000000108ec7547 */ /* 0x000fea000b800000 */
[----:B0-----:R-:W0:Y:S01]  /*0110*/  LDC.64 R4, c[0x0][0x380] ;  /* 0x0000e000ff047b82 */ /* 0x001e220000000a00 */
[----:B------:R-:W-:Y:S01]  /*0120*/  IABS R6, R0 ;  /* 0x0000000000067213 */ /* 0x000fe20000000000 */
[----:B------:R-:W-:Y:S01]  /*0130*/  IMAD.MOV.U32 R7, RZ, RZ, 0x1 ;  /* 0x00000001ff077424 */ /* 0x000fe200078e00ff */
[----:B------:R-:W1:Y:S02]  /*0140*/  LDCU UR5, c[0x0][0x388] ;  /* 0x00007100ff0577ac */ /* 0x000e640008000800 */
[----:B01----:R-:W-:-:S07]  /*0150*/  IMAD.WIDE R4, R0, 0x4, R4 ;  /* 0x0000000400047825 */ /* 0x003fce00078e0204 */
.L_x_4:
[----:B------:R-:W2:Y:S01]  /*0160*/  LDG.E R14, desc[UR6][R2.64] ;  /* 0x00000006020e7981 */ /* 0x000ea2000c1e1900 */
[----:B------:R-:W-:Y:S01]  /*0170*/  IABS R15, R0 ;  /* 0x00000000000f7213 */ /* 0x000fe20000000000 */
[----:B------:R-:W-:Y:S01]  /*0180*/  BSSY.RECONVERGENT B0, `(.L_x_1) ;  /* 0x0000022000007945 */ /* 0x000fe20003800200 */
[----:B------:R-:W-:Y:S02]  /*0190*/  ISETP.GE.AND P2, PT, R0, RZ, PT ;  /* 0x000000ff0000720c */ /* 0x000fe40003f46270 */
[-C--:B--2---:R-:W-:Y:S02]  /*01a0*/  IABS R12, R14.reuse ;  /* 0x0000000e000c7213 */ /* 0x084fe40000000000 */
[----:B------:R-:W-:Y:S02]  /*01b0*/  IABS R13, R14 ;  /* 0x0000000e000d7213 */ /* 0x000fe40000000000 */
[----:B------:R-:W0:Y:S01]  /*01c0*/  I2F.RP R10, R12 ;  /* 0x0000000c000a7306 */ /* 0x000e220000209400 */
[----:B------:R-:W-:-:S07]  /*01d0*/  ISETP.NE.AND P1, PT, R14, RZ, PT ;  /* 0x000000ff0e00720c */ /* 0x000fce0003f25270 */
[----:B0-----:R-:W0:Y:S02]  /*01e0*/  MUFU.RCP R10, R10 ;  /* 0x0000000a000a7308 */ /* 0x001e240000001000 */
[----:B0-----:R-:W-:Y:S02]  /*01f0*/  VIADD R8, R10, 0xffffffe ;  /* 0x0ffffffe0a087836 */ /* 0x001fe40000000000 */
[----:B------:R-:W-:-:S04]  /*0200*/  IMAD.MOV R10, RZ, RZ, -R13 ;  /* 0x000000ffff0a7224 */ /* 0x000fc800078e0a0d */
[----:B-1----:R0:W1:Y:S02]  /*0210*/  F2I.FTZ.U32.TRUNC.NTZ R9, R8 ;  /* 0x0000000800097305 */ /* 0x002064000021f000 */
[----:B0-----:R-:W-:Y:S02]  /*0220*/  IMAD.MOV.U32 R8, RZ, RZ, RZ ;  /* 0x000000ffff087224 */ /* 0x001fe400078e00ff */
[----:B-1----:R-:W-:-:S04]  /*0230*/  IMAD.MOV R11, RZ, RZ, -R9 ;  /* 0x000000ffff0b7224 */ /* 0x002fc800078e0a09 */
[----:B------:R-:W-:-:S04]  /*0240*/  IMAD R11, R11, R12, RZ ;  /* 0x0000000c0b0b7224 */ /* 0x000fc800078e02ff */
[----:B------:R-:W-:-:S04]  /*0250*/  IMAD.HI.U32 R9, R9, R11, R8 ;  /* 0x0000000b09097227 */ /* 0x000fc800078e0008 */
[----:B------:R-:W-:Y:S02]  /*0260*/  IMAD.MOV.U32 R11, RZ, RZ, R15 ;  /* 0x000000ffff0b7224 */ /* 0x000fe400078e000f */
[----:B------:R-:W-:-:S04]  /*0270*/  IMAD.HI.U32 R9, R9, R6, RZ ;  /* 0x0000000609097227 */ /* 0x000fc800078e00ff */
[----:B------:R-:W-:Y:S01]  /*0280*/  IMAD R9, R9, R10, R11 ;  /* 0x0000000a09097224 */ /* 0x000fe200078e020b */
[----:B------:R-:W-:-:S04]  /*0290*/  LEA.HI R11, R14, R14, RZ, 0x1 ;  /* 0x0000000e0e0b7211 */ /* 0x000fc800078f08ff */
[----:B------:R-:W-:Y:S02]  /*02a0*/  ISETP.GT.U32.AND P0, PT, R12, R9, PT ;  /* 0x000000090c00720c */ /* 0x000fe40003f04070 */
[----:B------:R-:W-:-:S11]  /*02b0*/  LEA.HI.SX32 R11, R11, 0xffffffff, 0x1f ;  /* 0xffffffff0b0b7811 */ /* 0x000fd600078ffaff */
[----:B------:R-:W-:-:S04]  /*02c0*/  @!P0 IADD3 R9, PT, PT, R9, -R12, RZ ;  /* 0x8000000c09098210 */ /* 0x000fc80007ffe0ff */
[----:B------:R-:W-:-:S13]  /*02d0*/  ISETP.GT.U32.AND P0, PT, R12, R9, PT ;  /* 0x000000090c00720c */ /* 0x000fda0003f04070 */
[----:B------:R-:W-:Y:S02]  /*02e0*/  @!P0 IMAD.IADD R9, R9, 0x1, -R12 ;  /* 0x0000000109098824 */ /* 0x000fe400078e0a0c */
[----:B------:R-:W-:Y:S02]  /*02f0*/  IMAD.IADD R12, R0, 0x1, R7 ;  /* 0x00000001000c7824 */ /* 0x000fe400078e0207 */
[----:B------:R-:W-:Y:S02]  /*0300*/  IMAD.MOV.U32 R10, RZ, RZ, R9 ;  /* 0x000000ffff0a7224 */ /* 0x000fe400078e0009 */
[----:B------:R-:W0:Y:S01]  /*0310*/  LDC.64 R8, c[0x0][0x398] ;  /* 0x0000e600ff087b82 */ /* 0x000e220000000a00 */
[----:B------:R-:W-:Y:S01]  /*0320*/  ISETP.GE.AND P0, PT, R12, UR5, PT ;  /* 0x000000050c007c0c */ /* 0x000fe2000bf06270 */
[----:B------:R-:W-:Y:S01]  /*0330*/  @!P2 IMAD.MOV R10, RZ, RZ, -R10 ;  /* 0x000000ffff0aa224 */ /* 0x000fe200078e0a0a */
[----:B------:R-:W-:-:S04]  /*0340*/  @!P1 LOP3.LUT R10, RZ, R14, RZ, 0x33, !PT ;  /* 0x0000000eff0a9212 */ /* 0x000fc800078e33ff */
[----:B------:R-:W-:-:S13]  /*0350*/  ISETP.NE.OR P0, PT, R10, R11, P0 ;  /* 0x0000000b0a00720c */ /* 0x000fda0000705670 */
[----:B------:R-:W-:Y:S05]  /*0360*/  @P0 BRA `(.L_x_2) ;  /* 0x00000000000c0947 */ /* 0x000fea0003800000 */
[----:B------:R-:W2:Y:S01]  /*0370*/  LDG.E R13, desc[UR6][R4.64] ;  /* 0x00000006040d7981 */ /* 0x000ea2000c1e1900 */
[----:B------:R-:W-:-:S05]  /*0380*/  IMAD.WIDE R10, R7, 0x4, R4 ;  /* 0x00000004070a7825 */ /* 0x000fca00078e0204 */
[----:B--2---:R1:W-:Y:S02]  /*0390*/  REDG.E.ADD.STRONG.GPU desc[UR6][R10.64], R13 ;  /* 0x0000000d0a00798e */ /* 0x0043e4000c12e106 */
.L_x_2:
[----:B------:R-:W-:Y:S05]  /*03a0*/  BSYNC.RECONVERGENT B0 ;  /* 0x0000000000007941 */ /* 0x000fea0003800200 */
.L_x_1:
[----:B01----:R-:W2:Y:S02]  /*03b0*/  LDG.E R10, desc[UR6][R8.64] ;  /* 0x00000006080a7981 */ /* 0x003ea4000c1e1900 */
[----:B--2---:R-:W-:-:S13]  /*03c0*/  ISETP.GE.AND P0, PT, R10, R7, PT ;  /* 0x000000070a00720c */ /* 0x004fda0003f06270 */
[----:B------:R-:W-:Y:S05]  /*03d0*/  @P0 BRA `(.L_x_3) ;  /* 0x00000000001c0947 */ /* 0x000fea0003800000 */
[----:B------:R-:W0:Y:S01]  /*03e0*/  S2R R10, SR_LANEID ;  /* 0x00000000000a7919 */ /* 0x000e220000000000 */
[----:B------:R-:W-:Y:S01]  /*03f0*/  VOTEU.ANY UR4, UPT, PT ;  /* 0x0000000000047886 */ /* 0x000fe200038e0100 */
[----:B------:R-:W-:Y:S01]  /*0400*/  CREDUX.MAX.S32 UR8, R7 ;  /* 0x00000000070872cc */ /* 0x000fe20000000200 */
[----:B------:R-:W-:-:S12]  /*0410*/  UFLO.U32 UR4, UR4 ;  /* 0x00000004000472bd */ /* 0x000fd800080e0000 */
[----:B------:R-:W-:Y:S02]  /*0420*/  MOV R11, UR8 ;  /* 0x00000008000b7c02 */ /* 0x000fe40008000f00 */
[----:B0-----:R-:W-:-:S13]  /*0430*/  ISETP.EQ.U32.AND P0, PT, R10, UR4, PT ;  /* 0x000000040a007c0c */ /* 0x001fda000bf02070 */
[----:B------:R0:W-:Y:S02]  /*0440*/  @P0 REDG.E.MAX.S32.STRONG.GPU desc[UR6][R8.64], R11 ;  /* 0x0000000b0800098e */ /* 0x0001e4000d12e306 */
.L_x_3:
[----:B0-----:R-:W2:Y:S01]  /*0450*/  LDG.E R8, desc[UR6][R2.64] ;  /* 0x0000000602087981 */ /* 0x001ea2000c1e1900 */
[----:B------:R-:W-:-:S05]  /*0460*/  IMAD.SHL.U32 R7, R7, 0x2, RZ ;  /* 0x0000000207077824 */ /* 0x000fca00078e00ff */
[----:B------:R-:W-:Y:S01]  /*0470*/  ISETP.GE.AND P0, PT, R7, UR5, PT ;  /* 0x0000000507007c0c */ /* 0x000fe2000bf06270 */
[----:B--2---:R-:W-:-:S05]  /*0480*/  IMAD.SHL.U32 R9, R8, 0x2, RZ ;  /* 0x0000000208097824 */ /* 0x004fca00078e00ff */
[----:B------:R1:W-:Y:S01]  /*0490*/  STG.E desc[UR6][R2.64], R9 ;  /* 0x0000000902007986 */ /* 0x0003e2000c101906 */
[----:B------:R-:W-:Y:S06]  /*04a0*/  BAR.SYNC.DEFER_BLOCKING 0x0 ;  /* 0x0000000000007b1d */ /* 0x000fec0000010000 */
[----:B------:R-:W-:Y:S05]  /*04b0*/  @!P0 BRA `(.L_x_4) ;  /* 0xfffffffc00288947 */ /* 0x000fea000383ffff */
.L_x_0:
[----:B-1----:R-:W1:Y:S02]  /*04c0*/  LDC.64 R2, c[0x0][0x390] ;  /* 0x0000e400ff027b82 */ /* 0x002e640000000a00 */
[----:B-1----:R-:W2:Y:S02]  /*04d0*/  LDG.E R0, desc[UR6][R2.64] ;  /* 0x0000000602007981 */ /* 0x002ea4000c1e1900 */
[----:B--2---:R-:W-:-:S04]  /*04e0*/  LEA.HI R0, R0, R0, RZ, 0x1 ;  /* 0x0000000000007211 */ /* 0x004fc800078f08ff */
[----:B0-----:R-:W-:-:S05]  /*04f0*/  SHF.R.S32.HI R5, RZ, 0x1, R0 ;  /* 0x00000001ff057819 */ /* 0x001fca0000011400 */
[----:B------:R-:W-:Y:S01]  /*0500*/  STG.E desc[UR6][R2.64], R5 ;  /* 0x0000000502007986 */ /* 0x000fe2000c101906 */
[----:B------:R-:W-:Y:S05]  /*0510*/  EXIT ;  /* 0x000000000000794d */ /* 0x000fea0003800000 */
.L_x_5:
[----:B------:R-:W-:-:S00]  /*0520*/  BRA `(.L_x_5) ;  /* 0xfffffffc00fc7947 */ /* 0x000fc0000383ffff */
[----:B------:R-:W-:-:S00]  /*0530*/  NOP ;  /* 0x0000000000007918 */ /* 0x000fc00000000000 */
        /* <DEDUP_REMOVED lines=12> */
.L_x_10:


//--------------------- .text._Z10down_sweepPiiii --------------------------
	.section	.text._Z10down_sweepPiiii,"ax",@progbits
	.align	128
        .global         _Z10down_sweepPiiii
        .type           _Z10down_sweepPiiii,@function
        .size           _Z10down_sweepPiiii,(.L_x_11 - _Z10down_sweepPiiii)
        .other          _Z10down_sweepPiiii,@"STO_CUDA_ENTRY STV_DEFAULT"
_Z10down_sweepPiiii:
.text._Z10down_sweepPiiii:
[----:B------:R-:W0:Y:S01]  /*0000*/  LDC R1, c[0x0][0x37c] ;  /* 0x0000df00ff017b82 */ /* 0x000e220000000800 */
[----:B------:R-:W1:Y:S01]  /*0010*/  S2R R3, SR_TID.X ;  /* 0x0000000000037919 */ /* 0x000e620000002100 */
[----:B------:R-:W2:Y:S06]  /*0020*/  LDCU UR5, c[0x0][0x2fc] ;  /* 0x00005f80ff0577ac */ /* 0x000eac0008000800 */
[----:B------:R-:W1:Y:S01]  /*0030*/  S2UR UR6, SR_CTAID.X ;  /* 0x00000000000679c3 */ /* 0x000e620000002500 */
[----:B0-----:R-:W-:Y:S01]  /*0040*/  VIADD R1, R1, 0xfffffff8 ;  /* 0xfffffff801017836 */ /* 0x001fe20000000000 */
[----:B------:R-:W0:Y:S01]  /*0050*/  LDCU UR7, c[0x0][0x388] ;  /* 0x00007100ff0777ac */ /* 0x000e220008000800 */
[----:B------:R-:W3:Y:S05]  /*0060*/  LDCU UR4, c[0x0][0x2f8] ;  /* 0x00005f00ff0477ac */ /* 0x000eea0008000800 */
[----:B------:R-:W1:Y:S01]  /*0070*/  LDC R2, c[0x0][0x360] ;  /* 0x0000d800ff027b82 */ /* 0x000e620000000800 */
[----:B---3--:R-:W-:-:S05]  /*0080*/  IADD3 R6, P1, PT, R1, UR4, RZ ;  /* 0x0000000401067c10 */ /* 0x008fca000ff3e0ff */
[----:B--2---:R-:W-:Y:S02]  /*0090*/  IMAD.X R7, RZ, RZ, UR5, P1 ;  /* 0x00000005ff077e24 */ /* 0x004fe400088e06ff */
[----:B-1----:R-:W-:-:S05]  /*00a0*/  IMAD R2, R2, UR6, R3 ;  /* 0x0000000602027c24 */ /* 0x002fca000f8e0203 */
[----:B0-----:R-:W-:-:S13]  /*00b0*/  ISETP.GE.AND P0, PT, R2, UR7, PT ;  /* 0x0000000702007c0c */ /* 0x001fda000bf06270 */
[----:B------:R-:W-:Y:S05]  /*00c0*/  @P0 EXIT ;  /* 0x000000000000094d */ /* 0x000fea0003800000 */
[----:B------:R-:W0:Y:S08]  /*00d0*/  LDC R0, c[0x0][0x38c] ;  /* 0x0000e300ff007b82 */ /* 0x000e300000000800 */
[----:B------:R-:W-:Y:S01]  /*00e0*/  BAR.SYNC.DEFER_BLOCKING 0x0 ;  /* 0x0000000000007b1d */ /* 0x000fe20000010000 */
[----:B0-----:R-:W-:-:S13]  /*00f0*/  ISETP.GE.AND P0, PT, R0, 0x1, PT ;  /* 0x000000010000780c */ /* 0x001fda0003f06270 */
[----:B------:R-:W-:Y:S05]  /*0100*/  @!P0 EXIT ;  /* 0x000000000000894d */ /* 0x000fea0003800000 */
[----:B------:R-:W0:Y:S01]  /*0110*/  LDCU UR4, c[0x0][0x38c] ;  /* 0x00007180ff0477ac */ /* 0x000e220008000800 */
[----:B------:R-:W-:Y:S01]  /*0120*/  IABS R0, R2 ;  /* 0x0000000200007213 */ /* 0x000fe20000000000 */
[----:B------:R-:W1:Y:S01]  /*0130*/  LDCU UR5, c[0x0][0x390] ;  /* 0x00007200ff0577ac */ /* 0x000e620008000800 */
[----:B------:R-:W2:Y:S01]  /*0140*/  LDCU.64 UR36, c[0x0][0x358] ;  /* 0x00006b00ff2477ac */ /* 0x000ea20008000a00 */
[----:B------:R-:W3:Y:S01]  /*0150*/  LDCU UR38, c[0x0][0x388] ;  /* 0x00007100ff2677ac */ /* 0x000ee20008000800 */
[----:B0-----:R-:W-:Y:S02]  /*0160*/  IMAD.U32 R11, RZ, RZ, UR4 ;  /* 0x00000004ff0b7e24 */ /* 0x001fe4000f8e00ff */
[----:B-1----:R-:W-:-:S07]  /*0170*/  IMAD.U32 R3, RZ, RZ, UR5 ;  /* 0x00000005ff037e24 */ /* 0x002fce000f8e00ff */
.L_x_7:
[-C--:B------:R-:W-:Y:S02]  /*0180*/  IABS R10, R3.reuse ;  /* 0x00000003000a7213 */ /* 0x080fe40000000000 */
[----:B------:R-:W-:Y:S02]  /*0190*/  IABS R12, R3 ;  /* 0x00000003000c7213 */ /* 0x000fe40000000000 */
[----:B------:R-:W0:Y:S01]  /*01a0*/  I2F.RP R8, R10 ;  /* 0x0000000a00087306 */ /* 0x000e220000209400 */
[----:B------:R-:W-:Y:S02]  /*01b0*/  IABS R13, R2 ;  /* 0x00000002000d7213 */ /* 0x000fe40000000000 */
[----:B------:R-:W-:Y:S02]  /*01c0*/  ISETP.GE.AND P2, PT, R2, RZ, PT ;  /* 0x000000ff0200720c */ /* 0x000fe40003f46270 */
[----:B------:R-:W-:-:S03]  /*01d0*/  ISETP.NE.AND P1, PT, R3, RZ, PT ;  /* 0x000000ff0300720c */ /* 0x000fc60003f25270 */
[----:B0-----:R-:W0:Y:S02]  /*01e0*/  MUFU.RCP R8, R8 ;  /* 0x0000000800087308 */ /* 0x001e240000001000 */
[----:B0-----:R-:W-:Y:S02]  /*01f0*/  VIADD R4, R8, 0xffffffe ;  /* 0x0ffffffe08047836 */ /* 0x001fe40000000000 */
[----:B------:R-:W-:-:S04]  /*0200*/  IMAD.MOV R8, RZ, RZ, -R12 ;  /* 0x000000ffff087224 */ /* 0x000fc800078e0a0c */
[----:B------:R0:W1:Y:S02]  /*0210*/  F2I.FTZ.U32.TRUNC.NTZ R5, R4 ;  /* 0x0000000400057305 */ /* 0x000064000021f000 */
[----:B0-----:R-:W-:Y:S01]  /*0220*/  IMAD.MOV.U32 R4, RZ, RZ, RZ ;  /* 0x000000ffff047224 */ /* 0x001fe200078e00ff */
[----:B-1----:R-:W-:-:S05]  /*0230*/  IADD3 R9, PT, PT, RZ, -R5, RZ ;  /* 0x80000005ff097210 */ /* 0x002fca0007ffe0ff */
[----:B------:R-:W-:-:S04]  /*0240*/  IMAD R9, R9, R10, RZ ;  /* 0x0000000a09097224 */ /* 0x000fc800078e02ff */
[----:B------:R-:W-:Y:S01]  /*0250*/  IMAD.HI.U32 R5, R5, R9, R4 ;  /* 0x0000000905057227 */ /* 0x000fe200078e0004 */
[----:B------:R-:W-:-:S03]  /*0260*/  LEA.HI R4, R3, R3, RZ, 0x1 ;  /* 0x0000000303047211 */ /* 0x000fc600078f08ff */
[----:B------:R-:W-:Y:S01]  /*0270*/  IMAD.MOV.U32 R9, RZ, RZ, R13 ;  /* 0x000000ffff097224 */ /* 0x000fe200078e000d */
[----:B------:R-:W-:Y:S01]  /*0280*/  SHF.R.S32.HI R4, RZ, 0x1, R4 ;  /* 0x00000001ff047819 */ /* 0x000fe20000011404 */
[----:B------:R-:W-:-:S04]  /*0290*/  IMAD.HI.U32 R5, R5, R0, RZ ;  /* 0x0000000005057227 */ /* 0x000fc800078e00ff */
[----:B------:R-:W-:Y:S02]  /*02a0*/  IMAD R5, R5, R8, R9 ;  /* 0x0000000805057224 */ /* 0x000fe400078e0209 */
[----:B------:R-:W-:-:S03]  /*02b0*/  IMAD.IADD R8, R2, 0x1, R11 ;  /* 0x0000000102087824 */ /* 0x000fc600078e020b */
[----:B------:R-:W-:-:S13]  /*02c0*/  ISETP.GT.U32.AND P0, PT, R10, R5, PT ;  /* 0x000000050a00720c */ /* 0x000fda0003f04070 */
[----:B------:R-:W-:-:S05]  /*02d0*/  @!P0 IMAD.IADD R5, R5, 0x1, -R10 ;  /* 0x0000000105058824 */ /* 0x000fca00078e0a0a */
[----:B------:R-:W-:-:S13]  /*02e0*/  ISETP.GT.U32.AND P0, PT, R10, R5, PT ;  /* 0x000000050a00720c */ /* 0x000fda0003f04070 */
[----:B------:R-:W-:Y:S02]  /*02f0*/  @!P0 IADD3 R5, PT, PT, R5, -R10, RZ ;  /* 0x8000000a05058210 */ /* 0x000fe40007ffe0ff */
[----:B---3--:R-:W-:Y:S01]  /*0300*/  ISETP.GE.AND P0, PT, R8, UR38, PT ;  /* 0x0000002608007c0c */ /* 0x008fe2000bf06270 */
[----:B------:R-:W-:Y:S02]  /*0310*/  VIADD R8, R4, 0xffffffff ;  /* 0xffffffff04087836 */ /* 0x000fe40000000000 */
[----:B------:R-:W-:Y:S01]  /*0320*/  @!P2 IMAD.MOV R5, RZ, RZ, -R5 ;  /* 0x000000ffff05a224 */ /* 0x000fe200078e0a05 */
[----:B------:R-:W-:-:S04]  /*0330*/  @!P1 LOP3.LUT R5, RZ, R3, RZ, 0x33, !PT ;  /* 0x00000003ff059212 */ /* 0x000fc800078e33ff */
[----:B------:R-:W-:-:S13]  /*0340*/  ISETP.NE.OR P0, PT, R5, R8, P0 ;  /* 0x000000080500720c */ /* 0x000fda0000705670 */
[----:B------:R-:W-:Y:S05]  /*0350*/  @!P0 BRA `(.L_x_6) ;  /* 0x00000000001c8947 */ /* 0x000fea0003800000 */
[----:B------:R-:W-:Y:S01]  /*0360*/  ISETP.GT.U32.AND P0, PT, R11, 0x1, PT ;  /* 0x000000010b00780c */ /* 0x000fe20003f04070 */
[----:B------:R-:W-:Y:S05]  /*0370*/  WARPSYNC.ALL ;  /* 0x0000000000007948 */ /* 0x000fea0003800000 */
[----:B------:R-:W-:Y:S01]  /*0380*/  BAR.SYNC.DEFER_BLOCKING 0x0 ;  /* 0x0000000000007b1d */ /* 0x000fe20000010000 */
[----:B------:R-:W-:Y:S02]  /*0390*/  SHF.R.U32.HI R11, RZ, 0x1, R11 ;  /* 0x00000001ff0b7819 */ /* 0x000fe4000001160b */
[----:B------:R-:W-:-:S04]  /*03a0*/  MOV R3, R4 ;  /* 0x0000000400037202 */ /* 0x000fc80000000f00 */
[----:B------:R-:W-:Y:S05]  /*03b0*/  @P0 BRA `(.L_x_7) ;  /* 0xfffffffc00700947 */ /* 0x000fea000383ffff */
[----:B--2---:R-:W-:Y:S05]  /*03c0*/  EXIT ;  /* 0x000000000000794d */ /* 0x004fea0003800000 */
.L_x_6:
[----:B------:R-:W0:Y:S01]  /*03d0*/  LDC.64 R4, c[0x0][0x380] ;  /* 0x0000e000ff047b82 */ /* 0x000e220000000a00 */
[----:B------:R-:W-:Y:S01]  /*03e0*/  MOV R0, 0x8 ;  /* 0x0000000800007802 */ /* 0x000fe20000000f00 */
[----:B------:R-:W1:Y:S01]  /*03f0*/  LDCU.64 UR4, c[0x4][URZ] ;  /* 0x01000000ff0477ac */ /* 0x000e620008000a00 */
[----:B0-----:R-:W-:-:S05]  /*0400*/  IMAD.WIDE R2, R2, 0x4, R4 ;  /* 0x0000000402027825 */ /* 0x001fca00078e0204 */
[----:B--2---:R-:W2:Y:S01]  /*0410*/  LDG.E R8, desc[UR36][R2.64] ;  /* 0x0000002402087981 */ /* 0x004ea2000c1e1900 */
[----:B------:R-:W-:-:S05]  /*0420*/  IMAD.WIDE.U32 R10, R11, 0x4, R2 ;  /* 0x000000040b0a7825 */ /* 0x000fca00078e0002 */
[----:B------:R-:W2:Y:S01]  /*0430*/  LDG.E R9, desc[UR36][R10.64] ;  /* 0x000000240a097981 */ /* 0x000ea2000c1e1900 */
[----:B------:R0:W3:Y:S01]  /*0440*/  LDC.64 R12, c[0x4][R0] ;  /* 0x01000000000c7b82 */ /* 0x0000e20000000a00 */
[----:B-1----:R-:W-:Y:S02]  /*0450*/  IMAD.U32 R4, RZ, RZ, UR4 ;  /* 0x00000004ff047e24 */ /* 0x002fe4000f8e00ff */
[----:B------:R-:W-:Y:S01]  /*0460*/  IMAD.U32 R5, RZ, RZ, UR5 ;  /* 0x00000005ff057e24 */ /* 0x000fe2000f8e00ff */
[----:B--23--:R0:W-:Y:S06]  /*0470*/  STL.64 [R1], R8 ;  /* 0x0000000801007387 */ /* 0x00c1ec0000100a00 */
[----:B------:R-:W-:-:S07]  /*0480*/  LEPC R20, `(.L_x_8) ;  /* 0x000000001014794e */ /* 0x000fce0000000000 */
[----:B0-----:R-:W-:Y:S05]  /*0490*/  CALL.ABS.NOINC R12 ;  /* 0x000000000c007343 */ /* 0x001fea0003c00000 */
.L_x_8:
[----:B------:R-:W-:Y:S05]  /*04a0*/  BPT.TRAP 0x1 ;  /* 0x000000040000795c */ /* 0x000fea0000300000 */
.L_x_9:
        /* <DEDUP_REMOVED lines=13> */
.L_x_11:


//--------------------- .nv.global.init           --------------------------
	.section	.nv.global.init,"aw",@progbits
.nv.global.init:
	.type		$str,@object
	.size		$str,(.L_0 - $str)
$str:
        /*0000*/ 	.byte	0x53, 0x77, 0x61, 0x70, 0x20, 0x25, 0x64, 0x20, 0x77, 0x69, 0x74, 0x68, 0x20, 0x25, 0x64, 0x00
.L_0:


//--------------------- .nv.shared.reserved.0     --------------------------
	.section	.nv.shared.reserved.0,"aw",@nobits
	.weak		__nv_reservedSMEM_offset_0_alias
	.size		__nv_reservedSMEM_offset_0_alias, 0, 64
	.other		__nv_reservedSMEM_offset_0_alias,@"STO_CUDA_RESERVED_SHARED STV_DEFAULT"
__nv_reservedSMEM_offset_0_alias:
	.zero		0
	.zero		64


//--------------------- .nv.constant0._Z9reductionPiiS_S_ --------------------------
	.section	.nv.constant0._Z9reductionPiiS_S_,"a",@progbits
	.sectionflags	@""
	.align	4
.nv.constant0._Z9reductionPiiS_S_:
	.zero		928


//--------------------- .nv.constant0._Z10down_sweepPiiii --------------------------
	.section	.nv.constant0._Z10down_sweepPiiii,"a",@progbits
	.sectionflags	@""
	.align	4
.nv.constant0._Z10down_sweepPiiii:
	.zero		916


//--------------------- SYMBOLS --------------------------

	.type		.nv.reservedSmem.offset0,@object
	.size		.nv.reservedSmem.offset0,0x4
	.type		vprintf,@function
